//
// Generated by NVIDIA NVVM Compiler
//
// Compiler Build ID: CL-36424714
// Cuda compilation tools, release 13.0, V13.0.88
// Based on NVVM 20.0.0
//

.version 9.0
.target sm_100
.address_size 64

	// .globl	_Z6kernelv
.extern .func  (.param .b32 func_retval0) vprintf
(
	.param .b64 vprintf_param_0,
	.param .b64 vprintf_param_1
)
;
.global .align 1 .b8 $str[48] = {104, 101, 108, 108, 111, 32, 119, 111, 114, 108, 100, 44, 32, 102, 114, 111, 109, 32, 116, 104, 101, 32, 71, 80, 85, 58, 32, 116, 104, 114, 101, 97, 100, 32, 37, 100, 44, 32, 98, 108, 111, 99, 107, 32, 37, 100, 10};

.visible .entry _Z6kernelv()
{
	.local .align 8 .b8 	__local_depot0[8];
	.reg .b64 	%SP;
	.reg .b64 	%SPL;
	.reg .b32 	%r<5>;
	.reg .b64 	%rd<5>;

	mov.u64 	%SPL, __local_depot0;
	cvta.local.u64 	%SP, %SPL;
	add.u64 	%rd1, %SP, 0;
	add.u64 	%rd2, %SPL, 0;
	mov.u32 	%r1, %tid.x;
	mov.u32 	%r2, %ctaid.x;
	st.local.v2.u32 	[%rd2], {%r1, %r2};
	mov.u64 	%rd3, $str;
	cvta.global.u64 	%rd4, %rd3;
	{ // callseq 0, 0
	.param .b64 param0;
	st.param.b64 	[param0], %rd4;
	.param .b64 param1;
	st.param.b64 	[param1], %rd1;
	.param .b32 retval0;
	call.uni (retval0), 
	vprintf, 
	(
	param0, 
	param1
	);
	ld.param.b32 	%r3, [retval0];
	} // callseq 0
	ret;

}


// ===== COMPILED SASS (sm_100) =====

	.target	sm_100

	.elftype	@"ET_EXEC"


//--------------------- .note.nv.tkinfo           --------------------------
	.section	.note.nv.tkinfo,"",@"SHT_NOTE"
	.sectionflags	@"SHF_NOTE_NV_TKINFO"
	.tkinfo
        /*0018*/ 	.word	0x00000002
        /*0030*/ 	.string	""
        /*0030*/ 	.string	"ptxas"
        /*0030*/ 	.string	"Cuda compilation tools, release 13.0, V13.0.88"
        /*0030*/ 	.string	"Build cuda_13.0.r13.0/compiler.36424714_0"
        /*0030*/ 	.string	"-arch sm_100 -m 64 "



//--------------------- .note.nv.cuinfo           --------------------------
	.section	.note.nv.cuinfo,"",@"SHT_NOTE"
	.sectionflags	@"SHF_NOTE_NV_CUINFO"
        /*0018*/ 	.short	0x0002
        /*001a*/ 	.short	0x0064
        /*001c*/ 	.short	0x0082
	.zero		2


//--------------------- .nv.info                  --------------------------
	.section	.nv.info,"",@"SHT_CUDA_INFO"
	.align	4


	//----- nvinfo : EIATTR_REGCOUNT
	.align		4
        /*0000*/ 	.byte	0x04, 0x2f
        /*0002*/ 	.short	(.L_2 - .L_1)
	.align		4
.L_1:
        /*0004*/ 	.word	index@(_Z6kernelv)
        /*0008*/ 	.word	0x00000018


	//----- nvinfo : EIATTR_FRAME_SIZE
	.align		4
.L_2:
        /*000c*/ 	.byte	0x04, 0x11
        /*000e*/ 	.short	(.L_4 - .L_3)
	.align		4
.L_3:
        /*0010*/ 	.word	index@(_Z6kernelv)
        /*0014*/ 	.word	0x00000008


	//----- nvinfo : EIATTR_MIN_STACK_SIZE
	.align		4
.L_4:
        /*0018*/ 	.byte	0x04, 0x12
        /*001a*/ 	.short	(.L_6 - .L_5)
	.align		4
.L_5:
        /*001c*/ 	.word	index@(_Z6kernelv)
        /*0020*/ 	.word	0x00000008
.L_6:


//--------------------- .nv.compat                --------------------------
	.section	.nv.compat,"",@"SHT_CUDA_COMPAT_INFO"
	.align	4
        /*0000*/ 	.byte	0x02, 0x09, 0x00, 0x00, 0x02, 0x02, 0x01, 0x00, 0x02, 0x05, 0x05, 0x00, 0x03, 0x07, 0x01, 0x01
        /*0010*/ 	.byte	0x02, 0x03, 0x00, 0x00, 0x02, 0x06, 0x01, 0x00, 0x04, 0x0b, 0x08, 0x00, 0x09, 0x00, 0x00, 0x00
        /*0020*/ 	.byte	0x00, 0x00, 0x00, 0x00


//--------------------- .nv.info._Z6kernelv       --------------------------
	.section	.nv.info._Z6kernelv,"",@"SHT_CUDA_INFO"
	.sectionflags	@""
	.align	4


	//----- nvinfo : EIATTR_CUDA_API_VERSION
	.align		4
        /*0000*/ 	.byte	0x04, 0x37
        /*0002*/ 	.short	(.L_8 - .L_7)
.L_7:
        /*0004*/ 	.word	0x00000082


	//----- nvinfo : EIATTR_SPARSE_MMA_MASK
	.align		4
.L_8:
        /*0008*/ 	.byte	0x03, 0x50
        /*000a*/ 	.short	0x0000


	//----- nvinfo : EIATTR_MAXREG_COUNT
	.align		4
        /*000c*/ 	.byte	0x03, 0x1b
        /*000e*/ 	.short	0x00ff


	//----- nvinfo : EIATTR_EXTERNS
	.align		4
        /*0010*/ 	.byte	0x04, 0x0f
        /*0012*/ 	.short	(.L_10 - .L_9)


	//   ....[0]....
	.align		4
.L_9:
        /*0014*/ 	.word	index@(vprintf)


	//----- nvinfo : EIATTR_MERCURY_ISA_VERSION
	.align		4
.L_10:
        /*0018*/ 	.byte	0x03, 0x5f
        /*001a*/ 	.short	0x0101


	//----- nvinfo : EIATTR_VRC_CTA_INIT_COUNT
	.align		4
        /*001c*/ 	.byte	0x02, 0x4a
	.zero		1
	.zero		1


	//----- nvinfo : EIATTR_SYSCALL_OFFSETS
	.align		4
        /*0020*/ 	.byte	0x04, 0x46
        /*0022*/ 	.short	(.L_12 - .L_11)


	//   ....[0]....
.L_11:
        /*0024*/ 	.word	0x000000f0


	//----- nvinfo : EIATTR_EXIT_INSTR_OFFSETS
	.align		4
.L_12:
        /*0028*/ 	.byte	0x04, 0x1c
        /*002a*/ 	.short	(.L_14 - .L_13)


	//   ....[0]....
.L_13:
        /*002c*/ 	.word	0x00000100


	//----- nvinfo : EIATTR_SW_WAR
	.align		4
.L_14:
        /*0030*/ 	.byte	0x04, 0x36
        /*0032*/ 	.short	(.L_16 - .L_15)
.L_15:
        /*0034*/ 	.word	0x00000008
.L_16:


//--------------------- .nv.callgraph             --------------------------
	.section	.nv.callgraph,"",@"SHT_CUDA_CALLGRAPH"
	.align	4
	.sectionentsize	8
	.align		4
        /*0000*/ 	.word	0x00000000
	.align		4
        /*0004*/ 	.word	0xffffffff
	.align		4
        /*0008*/ 	.word	index@(_Z6kernelv)
	.align		4
        /*000c*/ 	.word	index@(vprintf)
	.align		4
        /*0010*/ 	.word	0x00000000
	.align		4
        /*0014*/ 	.word	0xfffffffe
	.align		4
        /*0018*/ 	.word	0x00000000
	.align		4
        /*001c*/ 	.word	0xfffffffd
	.align		4
        /*0020*/ 	.word	0x00000000
	.align		4
        /*0024*/ 	.word	0xfffffffc


//--------------------- .nv.constant4             --------------------------
	.section	.nv.constant4,"a",@progbits
	.align	8
	.align		8
.nv.constant4:
        /*0000*/ 	.dword	vprintf
	.align		8
        /*0008*/ 	.dword	$str


//--------------------- .text._Z6kernelv          --------------------------
	.section	.text._Z6kernelv,"ax",@progbits
	.align	128
        .global         _Z6kernelv
        .type           _Z6kernelv,@function
        .size           _Z6kernelv,(.L_x_2 - _Z6kernelv)
        .other          _Z6kernelv,@"STO_CUDA_ENTRY STV_DEFAULT"
_Z6kernelv:
.text._Z6kernelv:
[----:B------:R-:W0:Y:S01]  /*0000*/  LDC R1, c[0x0][0x37c] ;  /* 0x0000df00ff017b82 */ /* 0x000e220000000800 */
[----:B------:R-:W1:Y:S01]  /*0010*/  S2R R8, SR_TID.X ;  /* 0x0000000000087919 */ /* 0x000e620000002100 */
[----:B0-----:R-:W-:Y:S01]  /*0020*/  VIADD R1, R1, 0xfffffff8 ;  /* 0xfffffff801017836 */ /* 0x001fe20000000000 */
[----:B------:R-:W-:Y:S01]  /*0030*/  MOV R0, 0x0 ;  /* 0x0000000000007802 */ /* 0x000fe20000000f00 */
[----:B------:R-:W0:Y:S01]  /*0040*/  LDCU UR4, c[0x0][0x2f8] ;  /* 0x00005f00ff0477ac */ /* 0x000e220008000800 */
[----:B------:R-:W1:Y:S03]  /*0050*/  S2R R9, SR_CTAID.X ;  /* 0x0000000000097919 */ /* 0x000e660000002500 */
[----:B------:R2:W3:Y:S01]  /*0060*/  LDC.64 R2, c[0x4][R0] ;  /* 0x0100000000027b82 */ /* 0x0004e20000000a00 */
[----:B------:R-:W4:Y:S01]  /*0070*/  LDCU.64 UR6, c[0x4][0x8] ;  /* 0x01000100ff0677ac */ /* 0x000f220008000a00 */
[----:B------:R-:W5:Y:S01]  /*0080*/  LDCU UR5, c[0x0][0x2fc] ;  /* 0x00005f80ff0577ac */ /* 0x000f620008000800 */
[----:B0-----:R-:W-:Y:S01]  /*0090*/  IADD3 R6, P0, PT, R1, UR4, RZ ;  /* 0x0000000401067c10 */ /* 0x001fe2000ff1e0ff */
[----:B----4-:R-:W-:Y:S01]  /*00a0*/  IMAD.U32 R4, RZ, RZ, UR6 ;  /* 0x00000006ff047e24 */ /* 0x010fe2000f8e00ff */
[----:B------:R-:W-:-:S03]  /*00b0*/  MOV R5, UR7 ;  /* 0x0000000700057c02 */ /* 0x000fc60008000f00 */
[----:B-----5:R-:W-:Y:S01]  /*00c0*/  IMAD.X R7, RZ, RZ, UR5, P0 ;  /* 0x00000005ff077e24 */ /* 0x020fe200080e06ff */
[----:B-1----:R2:W-:Y:S07]  /*00d0*/  STL.64 [R1], R8 ;  /* 0x0000000801007387 */ /* 0x0025ee0000100a00 */
[----:B------:R-:W-:-:S07]  /*00e0*/  LEPC R20, `(.L_x_0) ;  /* 0x000000001014794e */ /* 0x000fce0000000000 */
[----:B--23--:R-:W-:Y:S05]  /*00f0*/  CALL.ABS.NOINC R2 ;  /* 0x0000000002007343 */ /* 0x00cfea0003c00000 */
.L_x_0:
[----:B------:R-:W-:Y:S05]  /*0100*/  EXIT ;  /* 0x000000000000794d */ /* 0x000fea0003800000 */
.L_x_1:
[----:B------:R-:W-:-:S00]  /*0110*/  BRA `(.L_x_1) ;  /* 0xfffffffc00fc7947 */ /* 0x000fc0000383ffff */
[----:B------:R-:W-:-:S00]  /*0120*/  NOP ;  /* 0x0000000000007918 */ /* 0x000fc00000000000 */
        /* <DEDUP_REMOVED lines=13> */
.L_x_2:


//--------------------- .nv.global.init           --------------------------
	.section	.nv.global.init,"aw",@progbits
.nv.global.init:
	.type		$str,@object
	.size		$str,(.L_0 - $str)
$str:
        /*0000*/ 	.byte	0x68, 0x65, 0x6c, 0x6c, 0x6f, 0x20, 0x77, 0x6f, 0x72, 0x6c, 0x64, 0x2c, 0x20, 0x66, 0x72, 0x6f
        /*0010*/ 	.byte	0x6d, 0x20, 0x74, 0x68, 0x65, 0x20, 0x47, 0x50, 0x55, 0x3a, 0x20, 0x74, 0x68, 0x72, 0x65, 0x61
        /*0020*/ 	.byte	0x64, 0x20, 0x25, 0x64, 0x2c, 0x20, 0x62, 0x6c, 0x6f, 0x63, 0x6b, 0x20, 0x25, 0x64, 0x0a, 0x00
.L_0:


//--------------------- .nv.shared.reserved.0     --------------------------
	.section	.nv.shared.reserved.0,"aw",@nobits
	.weak		__nv_reservedSMEM_offset_0_alias
	.size		__nv_reservedSMEM_offset_0_alias, 0, 64
	.other		__nv_reservedSMEM_offset_0_alias,@"STO_CUDA_RESERVED_SHARED STV_DEFAULT"
__nv_reservedSMEM_offset_0_alias:
	.zero		0
	.zero		64


//--------------------- .nv.constant0._Z6kernelv  --------------------------
	.section	.nv.constant0._Z6kernelv,"a",@progbits
	.sectionflags	@""
	.align	4
.nv.constant0._Z6kernelv:
	.zero		896


//--------------------- SYMBOLS --------------------------

	.type		.nv.reservedSmem.offset0,@object
	.size		.nv.reservedSmem.offset0,0x4
	.type		vprintf,@function
